//
// Generated by NVIDIA NVVM Compiler
//
// Compiler Build ID: CL-36424714
// Cuda compilation tools, release 13.0, V13.0.88
// Based on NVVM 20.0.0
//

.version 9.0
.target sm_100
.address_size 64

	// .globl	_Z16square_coalescedPKfPfi

.visible .entry _Z16square_coalescedPKfPfi(
	.param .u64 .ptr .align 1 _Z16square_coalescedPKfPfi_param_0,
	.param .u64 .ptr .align 1 _Z16square_coalescedPKfPfi_param_1,
	.param .u32 _Z16square_coalescedPKfPfi_param_2
)
{
	.reg .pred 	%p<2>;
	.reg .b32 	%r<6>;
	.reg .b32 	%f<3>;
	.reg .b64 	%rd<8>;

	ld.param.u64 	%rd1, [_Z16square_coalescedPKfPfi_param_0];
	ld.param.u64 	%rd2, [_Z16square_coalescedPKfPfi_param_1];
	ld.param.u32 	%r2, [_Z16square_coalescedPKfPfi_param_2];
	mov.u32 	%r3, %tid.x;
	mov.u32 	%r4, %ctaid.x;
	shl.b32 	%r5, %r4, 8;
	add.s32 	%r1, %r5, %r3;
	setp.ge.s32 	%p1, %r1, %r2;
	@%p1 bra 	$L__BB0_2;
	cvta.to.global.u64 	%rd3, %rd1;
	cvta.to.global.u64 	%rd4, %rd2;
	mul.wide.u32 	%rd5, %r1, 4;
	add.s64 	%rd6, %rd3, %rd5;
	ld.global.f32 	%f1, [%rd6];
	mul.f32 	%f2, %f1, %f1;
	add.s64 	%rd7, %rd4, %rd5;
	st.global.f32 	[%rd7], %f2;
$L__BB0_2:
	ret;

}


// ===== COMPILED SASS (sm_100) =====

	.target	sm_100

	.elftype	@"ET_EXEC"


//--------------------- .note.nv.tkinfo           --------------------------
	.section	.note.nv.tkinfo,"",@"SHT_NOTE"
	.sectionflags	@"SHF_NOTE_NV_TKINFO"
	.tkinfo
        /*0018*/ 	.word	0x00000002
        /*0030*/ 	.string	""
        /*0030*/ 	.string	"ptxas"
        /*0030*/ 	.string	"Cuda compilation tools, release 13.0, V13.0.88"
        /*0030*/ 	.string	"Build cuda_13.0.r13.0/compiler.36424714_0"
        /*0030*/ 	.string	"-arch sm_100 -m 64 "



//--------------------- .note.nv.cuinfo           --------------------------
	.section	.note.nv.cuinfo,"",@"SHT_NOTE"
	.sectionflags	@"SHF_NOTE_NV_CUINFO"
        /*0018*/ 	.short	0x0002
        /*001a*/ 	.short	0x0064
        /*001c*/ 	.short	0x0082
	.zero		2


//--------------------- .nv.info                  --------------------------
	.section	.nv.info,"",@"SHT_CUDA_INFO"
	.align	4


	//----- nvinfo : EIATTR_REGCOUNT
	.align		4
        /*0000*/ 	.byte	0x04, 0x2f
        /*0002*/ 	.short	(.L_1 - .L_0)
	.align		4
.L_0:
        /*0004*/ 	.word	index@(_Z16square_coalescedPKfPfi)
        /*0008*/ 	.word	0x0000000a


	//----- nvinfo : EIATTR_FRAME_SIZE
	.align		4
.L_1:
        /*000c*/ 	.byte	0x04, 0x11
        /*000e*/ 	.short	(.L_3 - .L_2)
	.align		4
.L_2:
        /*0010*/ 	.word	index@(_Z16square_coalescedPKfPfi)
        /*0014*/ 	.word	0x00000000


	//----- nvinfo : EIATTR_MIN_STACK_SIZE
	.align		4
.L_3:
        /*0018*/ 	.byte	0x04, 0x12
        /*001a*/ 	.short	(.L_5 - .L_4)
	.align		4
.L_4:
        /*001c*/ 	.word	index@(_Z16square_coalescedPKfPfi)
        /*0020*/ 	.word	0x00000000
.L_5:


//--------------------- .nv.compat                --------------------------
	.section	.nv.compat,"",@"SHT_CUDA_COMPAT_INFO"
	.align	4
        /*0000*/ 	.byte	0x02, 0x09, 0x00, 0x00, 0x02, 0x02, 0x01, 0x00, 0x02, 0x05, 0x05, 0x00, 0x03, 0x07, 0x01, 0x01
        /*0010*/ 	.byte	0x02, 0x03, 0x00, 0x00, 0x02, 0x06, 0x01, 0x00, 0x04, 0x0b, 0x08, 0x00, 0x09, 0x00, 0x00, 0x00
        /*0020*/ 	.byte	0x00, 0x00, 0x00, 0x00


//--------------------- .nv.info._Z16square_coalescedPKfPfi --------------------------
	.section	.nv.info._Z16square_coalescedPKfPfi,"",@"SHT_CUDA_INFO"
	.sectionflags	@""
	.align	4


	//----- nvinfo : EIATTR_CUDA_API_VERSION
	.align		4
        /*0000*/ 	.byte	0x04, 0x37
        /*0002*/ 	.short	(.L_7 - .L_6)
.L_6:
        /*0004*/ 	.word	0x00000082


	//----- nvinfo : EIATTR_KPARAM_INFO
	.align		4
.L_7:
        /*0008*/ 	.byte	0x04, 0x17
        /*000a*/ 	.short	(.L_9 - .L_8)
.L_8:
        /*000c*/ 	.word	0x00000000
        /*0010*/ 	.short	0x0002
        /*0012*/ 	.short	0x0010
        /*0014*/ 	.byte	0x00, 0xf0, 0x11, 0x00


	//----- nvinfo : EIATTR_KPARAM_INFO
	.align		4
.L_9:
        /*0018*/ 	.byte	0x04, 0x17
        /*001a*/ 	.short	(.L_11 - .L_10)
.L_10:
        /*001c*/ 	.word	0x00000000
        /*0020*/ 	.short	0x0001
        /*0022*/ 	.short	0x0008
        /*0024*/ 	.byte	0x00, 0xf5, 0x21, 0x00


	//----- nvinfo : EIATTR_KPARAM_INFO
	.align		4
.L_11:
        /*0028*/ 	.byte	0x04, 0x17
        /*002a*/ 	.short	(.L_13 - .L_12)
.L_12:
        /*002c*/ 	.word	0x00000000
        /*0030*/ 	.short	0x0000
        /*0032*/ 	.short	0x0000
        /*0034*/ 	.byte	0x00, 0xf5, 0x21, 0x00


	//----- nvinfo : EIATTR_SPARSE_MMA_MASK
	.align		4
.L_13:
        /*0038*/ 	.byte	0x03, 0x50
        /*003a*/ 	.short	0x0000


	//----- nvinfo : EIATTR_MAXREG_COUNT
	.align		4
        /*003c*/ 	.byte	0x03, 0x1b
        /*003e*/ 	.short	0x00ff


	//----- nvinfo : EIATTR_MERCURY_ISA_VERSION
	.align		4
        /*0040*/ 	.byte	0x03, 0x5f
        /*0042*/ 	.short	0x0101


	//----- nvinfo : EIATTR_VRC_CTA_INIT_COUNT
	.align		4
        /*0044*/ 	.byte	0x02, 0x4a
	.zero		1
	.zero		1


	//----- nvinfo : EIATTR_EXIT_INSTR_OFFSETS
	.align		4
        /*0048*/ 	.byte	0x04, 0x1c
        /*004a*/ 	.short	(.L_15 - .L_14)


	//   ....[0]....
.L_14:
        /*004c*/ 	.word	0x00000060


	//   ....[1]....
        /*0050*/ 	.word	0x000000f0


	//----- nvinfo : EIATTR_CBANK_PARAM_SIZE
	.align		4
.L_15:
        /*0054*/ 	.byte	0x03, 0x19
        /*0056*/ 	.short	0x0014


	//----- nvinfo : EIATTR_PARAM_CBANK
	.align		4
        /*0058*/ 	.byte	0x04, 0x0a
        /*005a*/ 	.short	(.L_17 - .L_16)
	.align		4
.L_16:
        /*005c*/ 	.word	index@(.nv.constant0._Z16square_coalescedPKfPfi)
        /*0060*/ 	.short	0x0380
        /*0062*/ 	.short	0x0014


	//----- nvinfo : EIATTR_SW_WAR
	.align		4
.L_17:
        /*0064*/ 	.byte	0x04, 0x36
        /*0066*/ 	.short	(.L_19 - .L_18)
.L_18:
        /*0068*/ 	.word	0x00000008
.L_19:


//--------------------- .nv.callgraph             --------------------------
	.section	.nv.callgraph,"",@"SHT_CUDA_CALLGRAPH"
	.align	4
	.sectionentsize	8
	.align		4
        /*0000*/ 	.word	0x00000000
	.align		4
        /*0004*/ 	.word	0xffffffff
	.align		4
        /*0008*/ 	.word	0x00000000
	.align		4
        /*000c*/ 	.word	0xfffffffe
	.align		4
        /*0010*/ 	.word	0x00000000
	.align		4
        /*0014*/ 	.word	0xfffffffd
	.align		4
        /*0018*/ 	.word	0x00000000
	.align		4
        /*001c*/ 	.word	0xfffffffc


//--------------------- .text._Z16square_coalescedPKfPfi --------------------------
	.section	.text._Z16square_coalescedPKfPfi,"ax",@progbits
	.align	128
        .global         _Z16square_coalescedPKfPfi
        .type           _Z16square_coalescedPKfPfi,@function
        .size           _Z16square_coalescedPKfPfi,(.L_x_1 - _Z16square_coalescedPKfPfi)
        .other          _Z16square_coalescedPKfPfi,@"STO_CUDA_ENTRY STV_DEFAULT"
_Z16square_coalescedPKfPfi:
.text._Z16square_coalescedPKfPfi:
[----:B------:R-:W-:Y:S01]  /*0000*/  LDC R1, c[0x0][0x37c] ;  /* 0x0000df00ff017b82 */ /* 0x000fe20000000800 */
[----:B------:R-:W0:Y:S01]  /*0010*/  S2R R7, SR_TID.X ;  /* 0x0000000000077919 */ /* 0x000e220000002100 */
[----:B------:R-:W1:Y:S01]  /*0020*/  LDCU UR4, c[0x0][0x390] ;  /* 0x00007200ff0477ac */ /* 0x000e620008000800 */
[----:B------:R-:W0:Y:S02]  /*0030*/  S2R R0, SR_CTAID.X ;  /* 0x0000000000007919 */ /* 0x000e240000002500 */
[----:B0-----:R-:W-:-:S04]  /*0040*/  LEA R7, R0, R7, 0x8 ;  /* 0x0000000700077211 */ /* 0x001fc800078e40ff */
[----:B-1----:R-:W-:-:S13]  /*0050*/  ISETP.GE.AND P0, PT, R7, UR4, PT ;  /* 0x0000000407007c0c */ /* 0x002fda000bf06270 */
[----:B------:R-:W-:Y:S05]  /*0060*/  @P0 EXIT ;  /* 0x000000000000094d */ /* 0x000fea0003800000 */
[----:B------:R-:W0:Y:S01]  /*0070*/  LDC.64 R2, c[0x0][0x380] ;  /* 0x0000e000ff027b82 */ /* 0x000e220000000a00 */
[----:B------:R-:W1:Y:S07]  /*0080*/  LDCU.64 UR4, c[0x0][0x358] ;  /* 0x00006b00ff0477ac */ /* 0x000e6e0008000a00 */
[----:B------:R-:W2:Y:S01]  /*0090*/  LDC.64 R4, c[0x0][0x388] ;  /* 0x0000e200ff047b82 */ /* 0x000ea20000000a00 */
[----:B0-----:R-:W-:-:S06]  /*00a0*/  IMAD.WIDE.U32 R2, R7, 0x4, R2 ;  /* 0x0000000407027825 */ /* 0x001fcc00078e0002 */
[----:B-1----:R-:W3:Y:S01]  /*00b0*/  LDG.E R2, desc[UR4][R2.64] ;  /* 0x0000000402027981 */ /* 0x002ee2000c1e1900 */
[----:B--2---:R-:W-:-:S04]  /*00c0*/  IMAD.WIDE.U32 R4, R7, 0x4, R4 ;  /* 0x0000000407047825 */ /* 0x004fc800078e0004 */
[----:B---3--:R-:W-:-:S05]  /*00d0*/  FMUL R7, R2, R2 ;  /* 0x0000000202077220 */ /* 0x008fca0000400000 */
[----:B------:R-:W-:Y:S01]  /*00e0*/  STG.E desc[UR4][R4.64], R7 ;  /* 0x0000000704007986 */ /* 0x000fe2000c101904 */
[----:B------:R-:W-:Y:S05]  /*00f0*/  EXIT ;  /* 0x000000000000794d */ /* 0x000fea0003800000 */
.L_x_0:
[----:B------:R-:W-:-:S00]  /*0100*/  BRA `(.L_x_0) ;  /* 0xfffffffc00fc7947 */ /* 0x000fc0000383ffff */
[----:B------:R-:W-:-:S00]  /*0110*/  NOP ;  /* 0x0000000000007918 */ /* 0x000fc00000000000 */
        /* <DEDUP_REMOVED lines=14> */
.L_x_1:


//--------------------- .nv.shared.reserved.0     --------------------------
	.section	.nv.shared.reserved.0,"aw",@nobits
	.weak		__nv_reservedSMEM_offset_0_alias
	.size		__nv_reservedSMEM_offset_0_alias, 0, 64
	.other		__nv_reservedSMEM_offset_0_alias,@"STO_CUDA_RESERVED_SHARED STV_DEFAULT"
__nv_reservedSMEM_offset_0_alias:
	.zero		0
	.zero		64


//--------------------- .nv.constant0._Z16square_coalescedPKfPfi --------------------------
	.section	.nv.constant0._Z16square_coalescedPKfPfi,"a",@progbits
	.sectionflags	@""
	.align	4
.nv.constant0._Z16square_coalescedPKfPfi:
	.zero		916


//--------------------- SYMBOLS --------------------------

	.type		.nv.reservedSmem.offset0,@object
	.size		.nv.reservedSmem.offset0,0x4
